//
// Generated by NVIDIA NVVM Compiler
//
// Compiler Build ID: CL-36424714
// Cuda compilation tools, release 13.0, V13.0.88
// Based on NVVM 20.0.0
//

.version 9.0
.target sm_100
.address_size 64

	// .globl	ComplexPointwiseMulAndScale

.visible .entry ComplexPointwiseMulAndScale(
	.param .u64 .ptr .align 1 ComplexPointwiseMulAndScale_param_0,
	.param .u64 .ptr .align 1 ComplexPointwiseMulAndScale_param_1,
	.param .u32 ComplexPointwiseMulAndScale_param_2,
	.param .f32 ComplexPointwiseMulAndScale_param_3
)
{
	.reg .pred 	%p<7>;
	.reg .b32 	%r<31>;
	.reg .b32 	%f<57>;
	.reg .b64 	%rd<18>;

	ld.param.u64 	%rd3, [ComplexPointwiseMulAndScale_param_0];
	ld.param.u64 	%rd4, [ComplexPointwiseMulAndScale_param_1];
	ld.param.u32 	%r12, [ComplexPointwiseMulAndScale_param_2];
	ld.param.f32 	%f1, [ComplexPointwiseMulAndScale_param_3];
	cvta.to.global.u64 	%rd1, %rd4;
	cvta.to.global.u64 	%rd2, %rd3;
	mov.u32 	%r13, %ntid.x;
	mov.u32 	%r14, %nctaid.x;
	mul.lo.s32 	%r1, %r13, %r14;
	mov.u32 	%r15, %ctaid.x;
	mov.u32 	%r16, %tid.x;
	mad.lo.s32 	%r29, %r15, %r13, %r16;
	setp.ge.s32 	%p1, %r29, %r12;
	@%p1 bra 	$L__BB0_7;
	add.s32 	%r17, %r29, %r1;
	max.s32 	%r18, %r12, %r17;
	setp.lt.s32 	%p2, %r17, %r12;
	selp.u32 	%r19, 1, 0, %p2;
	add.s32 	%r20, %r17, %r19;
	sub.s32 	%r21, %r18, %r20;
	div.u32 	%r22, %r21, %r1;
	add.s32 	%r3, %r22, %r19;
	and.b32  	%r23, %r3, 3;
	setp.eq.s32 	%p3, %r23, 3;
	@%p3 bra 	$L__BB0_4;
	add.s32 	%r24, %r3, 1;
	and.b32  	%r25, %r24, 3;
	neg.s32 	%r27, %r25;
$L__BB0_3:
	.pragma "nounroll";
	mul.wide.s32 	%rd5, %r29, 8;
	add.s64 	%rd6, %rd1, %rd5;
	add.s64 	%rd7, %rd2, %rd5;
	ld.global.v2.f32 	{%f2, %f3}, [%rd7];
	ld.global.v2.f32 	{%f4, %f5}, [%rd6];
	mul.f32 	%f6, %f2, %f4;
	mul.f32 	%f7, %f3, %f5;
	sub.f32 	%f8, %f6, %f7;
	mul.f32 	%f9, %f2, %f5;
	fma.rn.f32 	%f10, %f3, %f4, %f9;
	mul.f32 	%f11, %f1, %f8;
	mul.f32 	%f12, %f1, %f10;
	st.global.v2.f32 	[%rd7], {%f11, %f12};
	add.s32 	%r29, %r29, %r1;
	add.s32 	%r27, %r27, 1;
	setp.ne.s32 	%p4, %r27, 0;
	@%p4 bra 	$L__BB0_3;
$L__BB0_4:
	setp.lt.u32 	%p5, %r3, 3;
	@%p5 bra 	$L__BB0_7;
	mul.wide.s32 	%rd11, %r1, 8;
	shl.b32 	%r26, %r1, 2;
$L__BB0_6:
	mul.wide.s32 	%rd8, %r29, 8;
	add.s64 	%rd9, %rd2, %rd8;
	ld.global.v2.f32 	{%f13, %f14}, [%rd9];
	add.s64 	%rd10, %rd1, %rd8;
	ld.global.v2.f32 	{%f15, %f16}, [%rd10];
	mul.f32 	%f17, %f13, %f15;
	mul.f32 	%f18, %f14, %f16;
	sub.f32 	%f19, %f17, %f18;
	mul.f32 	%f20, %f13, %f16;
	fma.rn.f32 	%f21, %f14, %f15, %f20;
	mul.f32 	%f22, %f1, %f19;
	mul.f32 	%f23, %f1, %f21;
	st.global.v2.f32 	[%rd9], {%f22, %f23};
	add.s64 	%rd12, %rd9, %rd11;
	ld.global.v2.f32 	{%f24, %f25}, [%rd12];
	add.s64 	%rd13, %rd10, %rd11;
	ld.global.v2.f32 	{%f26, %f27}, [%rd13];
	mul.f32 	%f28, %f24, %f26;
	mul.f32 	%f29, %f25, %f27;
	sub.f32 	%f30, %f28, %f29;
	mul.f32 	%f31, %f24, %f27;
	fma.rn.f32 	%f32, %f25, %f26, %f31;
	mul.f32 	%f33, %f1, %f30;
	mul.f32 	%f34, %f1, %f32;
	st.global.v2.f32 	[%rd12], {%f33, %f34};
	add.s64 	%rd14, %rd12, %rd11;
	ld.global.v2.f32 	{%f35, %f36}, [%rd14];
	add.s64 	%rd15, %rd13, %rd11;
	ld.global.v2.f32 	{%f37, %f38}, [%rd15];
	mul.f32 	%f39, %f35, %f37;
	mul.f32 	%f40, %f36, %f38;
	sub.f32 	%f41, %f39, %f40;
	mul.f32 	%f42, %f35, %f38;
	fma.rn.f32 	%f43, %f36, %f37, %f42;
	mul.f32 	%f44, %f1, %f41;
	mul.f32 	%f45, %f1, %f43;
	st.global.v2.f32 	[%rd14], {%f44, %f45};
	add.s64 	%rd16, %rd14, %rd11;
	ld.global.v2.f32 	{%f46, %f47}, [%rd16];
	add.s64 	%rd17, %rd15, %rd11;
	ld.global.v2.f32 	{%f48, %f49}, [%rd17];
	mul.f32 	%f50, %f46, %f48;
	mul.f32 	%f51, %f47, %f49;
	sub.f32 	%f52, %f50, %f51;
	mul.f32 	%f53, %f46, %f49;
	fma.rn.f32 	%f54, %f47, %f48, %f53;
	mul.f32 	%f55, %f1, %f52;
	mul.f32 	%f56, %f1, %f54;
	st.global.v2.f32 	[%rd16], {%f55, %f56};
	add.s32 	%r29, %r26, %r29;
	setp.lt.s32 	%p6, %r29, %r12;
	@%p6 bra 	$L__BB0_6;
$L__BB0_7:
	ret;

}


// ===== COMPILED SASS (sm_100) =====

	.target	sm_100

	.elftype	@"ET_EXEC"


//--------------------- .note.nv.tkinfo           --------------------------
	.section	.note.nv.tkinfo,"",@"SHT_NOTE"
	.sectionflags	@"SHF_NOTE_NV_TKINFO"
	.tkinfo
        /*0018*/ 	.word	0x00000002
        /*0030*/ 	.string	""
        /*0030*/ 	.string	"ptxas"
        /*0030*/ 	.string	"Cuda compilation tools, release 13.0, V13.0.88"
        /*0030*/ 	.string	"Build cuda_13.0.r13.0/compiler.36424714_0"
        /*0030*/ 	.string	"-arch sm_100 -m 64 "



//--------------------- .note.nv.cuinfo           --------------------------
	.section	.note.nv.cuinfo,"",@"SHT_NOTE"
	.sectionflags	@"SHF_NOTE_NV_CUINFO"
        /*0018*/ 	.short	0x0002
        /*001a*/ 	.short	0x0064
        /*001c*/ 	.short	0x0082
	.zero		2


//--------------------- .nv.info                  --------------------------
	.section	.nv.info,"",@"SHT_CUDA_INFO"
	.align	4


	//----- nvinfo : EIATTR_REGCOUNT
	.align		4
        /*0000*/ 	.byte	0x04, 0x2f
        /*0002*/ 	.short	(.L_1 - .L_0)
	.align		4
.L_0:
        /*0004*/ 	.word	index@(ComplexPointwiseMulAndScale)
        /*0008*/ 	.word	0x00000018


	//----- nvinfo : EIATTR_FRAME_SIZE
	.align		4
.L_1:
        /*000c*/ 	.byte	0x04, 0x11
        /*000e*/ 	.short	(.L_3 - .L_2)
	.align		4
.L_2:
        /*0010*/ 	.word	index@(ComplexPointwiseMulAndScale)
        /*0014*/ 	.word	0x00000000


	//----- nvinfo : EIATTR_MIN_STACK_SIZE
	.align		4
.L_3:
        /*0018*/ 	.byte	0x04, 0x12
        /*001a*/ 	.short	(.L_5 - .L_4)
	.align		4
.L_4:
        /*001c*/ 	.word	index@(ComplexPointwiseMulAndScale)
        /*0020*/ 	.word	0x00000000
.L_5:


//--------------------- .nv.compat                --------------------------
	.section	.nv.compat,"",@"SHT_CUDA_COMPAT_INFO"
	.align	4
        /*0000*/ 	.byte	0x02, 0x09, 0x00, 0x00, 0x02, 0x02, 0x01, 0x00, 0x02, 0x05, 0x05, 0x00, 0x03, 0x07, 0x01, 0x01
        /*0010*/ 	.byte	0x02, 0x03, 0x00, 0x00, 0x02, 0x06, 0x01, 0x00, 0x04, 0x0b, 0x08, 0x00, 0x09, 0x00, 0x00, 0x00
        /*0020*/ 	.byte	0x00, 0x00, 0x00, 0x00


//--------------------- .nv.info.ComplexPointwiseMulAndScale --------------------------
	.section	.nv.info.ComplexPointwiseMulAndScale,"",@"SHT_CUDA_INFO"
	.sectionflags	@""
	.align	4


	//----- nvinfo : EIATTR_CUDA_API_VERSION
	.align		4
        /*0000*/ 	.byte	0x04, 0x37
        /*0002*/ 	.short	(.L_7 - .L_6)
.L_6:
        /*0004*/ 	.word	0x00000082


	//----- nvinfo : EIATTR_KPARAM_INFO
	.align		4
.L_7:
        /*0008*/ 	.byte	0x04, 0x17
        /*000a*/ 	.short	(.L_9 - .L_8)
.L_8:
        /*000c*/ 	.word	0x00000000
        /*0010*/ 	.short	0x0003
        /*0012*/ 	.short	0x0014
        /*0014*/ 	.byte	0x00, 0xf0, 0x11, 0x00


	//----- nvinfo : EIATTR_KPARAM_INFO
	.align		4
.L_9:
        /*0018*/ 	.byte	0x04, 0x17
        /*001a*/ 	.short	(.L_11 - .L_10)
.L_10:
        /*001c*/ 	.word	0x00000000
        /*0020*/ 	.short	0x0002
        /*0022*/ 	.short	0x0010
        /*0024*/ 	.byte	0x00, 0xf0, 0x11, 0x00


	//----- nvinfo : EIATTR_KPARAM_INFO
	.align		4
.L_11:
        /*0028*/ 	.byte	0x04, 0x17
        /*002a*/ 	.short	(.L_13 - .L_12)
.L_12:
        /*002c*/ 	.word	0x00000000
        /*0030*/ 	.short	0x0001
        /*0032*/ 	.short	0x0008
        /*0034*/ 	.byte	0x00, 0xf5, 0x21, 0x00


	//----- nvinfo : EIATTR_KPARAM_INFO
	.align		4
.L_13:
        /*0038*/ 	.byte	0x04, 0x17
        /*003a*/ 	.short	(.L_15 - .L_14)
.L_14:
        /*003c*/ 	.word	0x00000000
        /*0040*/ 	.short	0x0000
        /*0042*/ 	.short	0x0000
        /*0044*/ 	.byte	0x00, 0xf5, 0x21, 0x00


	//----- nvinfo : EIATTR_SPARSE_MMA_MASK
	.align		4
.L_15:
        /*0048*/ 	.byte	0x03, 0x50
        /*004a*/ 	.short	0x0000


	//----- nvinfo : EIATTR_MAXREG_COUNT
	.align		4
        /*004c*/ 	.byte	0x03, 0x1b
        /*004e*/ 	.short	0x00ff


	//----- nvinfo : EIATTR_MERCURY_ISA_VERSION
	.align		4
        /*0050*/ 	.byte	0x03, 0x5f
        /*0052*/ 	.short	0x0101


	//----- nvinfo : EIATTR_VRC_CTA_INIT_COUNT
	.align		4
        /*0054*/ 	.byte	0x02, 0x4a
	.zero		1
	.zero		1


	//----- nvinfo : EIATTR_EXIT_INSTR_OFFSETS
	.align		4
        /*0058*/ 	.byte	0x04, 0x1c
        /*005a*/ 	.short	(.L_17 - .L_16)


	//   ....[0]....
.L_16:
        /*005c*/ 	.word	0x00000090


	//   ....[1]....
        /*0060*/ 	.word	0x00000410


	//   ....[2]....
        /*0064*/ 	.word	0x00000710


	//----- nvinfo : EIATTR_CRS_STACK_SIZE
	.align		4
.L_17:
        /*0068*/ 	.byte	0x04, 0x1e
        /*006a*/ 	.short	(.L_19 - .L_18)
.L_18:
        /*006c*/ 	.word	0x00000000


	//----- nvinfo : EIATTR_CBANK_PARAM_SIZE
	.align		4
.L_19:
        /*0070*/ 	.byte	0x03, 0x19
        /*0072*/ 	.short	0x0018


	//----- nvinfo : EIATTR_PARAM_CBANK
	.align		4
        /*0074*/ 	.byte	0x04, 0x0a
        /*0076*/ 	.short	(.L_21 - .L_20)
	.align		4
.L_20:
        /*0078*/ 	.word	index@(.nv.constant0.ComplexPointwiseMulAndScale)
        /*007c*/ 	.short	0x0380
        /*007e*/ 	.short	0x0018


	//----- nvinfo : EIATTR_SW_WAR
	.align		4
.L_21:
        /*0080*/ 	.byte	0x04, 0x36
        /*0082*/ 	.short	(.L_23 - .L_22)
.L_22:
        /*0084*/ 	.word	0x00000008
.L_23:


//--------------------- .nv.callgraph             --------------------------
	.section	.nv.callgraph,"",@"SHT_CUDA_CALLGRAPH"
	.align	4
	.sectionentsize	8
	.align		4
        /*0000*/ 	.word	0x00000000
	.align		4
        /*0004*/ 	.word	0xffffffff
	.align		4
        /*0008*/ 	.word	0x00000000
	.align		4
        /*000c*/ 	.word	0xfffffffe
	.align		4
        /*0010*/ 	.word	0x00000000
	.align		4
        /*0014*/ 	.word	0xfffffffd
	.align		4
        /*0018*/ 	.word	0x00000000
	.align		4
        /*001c*/ 	.word	0xfffffffc


//--------------------- .text.ComplexPointwiseMulAndScale --------------------------
	.section	.text.ComplexPointwiseMulAndScale,"ax",@progbits
	.align	128
        .global         ComplexPointwiseMulAndScale
        .type           ComplexPointwiseMulAndScale,@function
        .size           ComplexPointwiseMulAndScale,(.L_x_5 - ComplexPointwiseMulAndScale)
        .other          ComplexPointwiseMulAndScale,@"STO_CUDA_ENTRY STV_DEFAULT"
ComplexPointwiseMulAndScale:
.text.ComplexPointwiseMulAndScale:
[----:B------:R-:W-:Y:S01]  /*0000*/  LDC R1, c[0x0][0x37c] ;  /* 0x0000df00ff017b82 */ /* 0x000fe20000000800 */
[----:B------:R-:W0:Y:S01]  /*0010*/  S2R R7, SR_CTAID.X ;  /* 0x0000000000077919 */ /* 0x000e220000002500 */
[----:B------:R-:W1:Y:S06]  /*0020*/  LDCU UR4, c[0x0][0x360] ;  /* 0x00006c00ff0477ac */ /* 0x000e6c0008000800 */
[----:B------:R-:W1:Y:S01]  /*0030*/  LDC R0, c[0x0][0x370] ;  /* 0x0000dc00ff007b82 */ /* 0x000e620000000800 */
[----:B------:R-:W0:Y:S01]  /*0040*/  S2R R2, SR_TID.X ;  /* 0x0000000000027919 */ /* 0x000e220000002100 */
[----:B------:R-:W2:Y:S01]  /*0050*/  LDCU UR6, c[0x0][0x390] ;  /* 0x00007200ff0677ac */ /* 0x000ea20008000800 */
[----:B-1----:R-:W-:-:S02]  /*0060*/  IMAD R0, R0, UR4, RZ ;  /* 0x0000000400007c24 */ /* 0x002fc4000f8e02ff */
[----:B0-----:R-:W-:-:S05]  /*0070*/  IMAD R7, R7, UR4, R2 ;  /* 0x0000000407077c24 */ /* 0x001fca000f8e0202 */
[----:B--2---:R-:W-:-:S13]  /*0080*/  ISETP.GE.AND P0, PT, R7, UR6, PT ;  /* 0x0000000607007c0c */ /* 0x004fda000bf06270 */
[----:B------:R-:W-:Y:S05]  /*0090*/  @P0 EXIT ;  /* 0x000000000000094d */ /* 0x000fea0003800000 */
[----:B------:R-:W0:Y:S01]  /*00a0*/  I2F.U32.RP R8, R0 ;  /* 0x0000000000087306 */ /* 0x000e220000209000 */
[----:B------:R-:W-:Y:S01]  /*00b0*/  IADD3 R4, PT, PT, R0, R7, RZ ;  /* 0x0000000700047210 */ /* 0x000fe20007ffe0ff */
[----:B------:R-:W1:Y:S01]  /*00c0*/  LDCU UR8, c[0x0][0x394] ;  /* 0x00007280ff0877ac */ /* 0x000e620008000800 */
[----:B------:R-:W-:Y:S01]  /*00d0*/  IADD3 R9, PT, PT, RZ, -R0, RZ ;  /* 0x80000000ff097210 */ /* 0x000fe20007ffe0ff */
[----:B------:R-:W-:Y:S01]  /*00e0*/  BSSY.RECONVERGENT B0, `(.L_x_0) ;  /* 0x0000032000007945 */ /* 0x000fe20003800200 */
[C---:B------:R-:W-:Y:S01]  /*00f0*/  ISETP.GE.AND P0, PT, R4.reuse, UR6, PT ;  /* 0x0000000604007c0c */ /* 0x040fe2000bf06270 */
[----:B------:R-:W2:Y:S01]  /*0100*/  LDCU.64 UR4, c[0x0][0x358] ;  /* 0x00006b00ff0477ac */ /* 0x000ea20008000a00 */
[----:B------:R-:W-:Y:S02]  /*0110*/  VIMNMX R5, PT, PT, R4, UR6, !PT ;  /* 0x0000000604057c48 */ /* 0x000fe4000ffe0100 */
[----:B------:R-:W-:Y:S01]  /*0120*/  SEL R6, RZ, 0x1, P0 ;  /* 0x00000001ff067807 */ /* 0x000fe20000000000 */
[----:B------:R-:W3:Y:S01]  /*0130*/  LDCU UR7, c[0x0][0x394] ;  /* 0x00007280ff0777ac */ /* 0x000ee20008000800 */
[----:B------:R-:W-:-:S02]  /*0140*/  ISETP.NE.U32.AND P2, PT, R0, RZ, PT ;  /* 0x000000ff0000720c */ /* 0x000fc40003f45070 */
[----:B------:R-:W-:Y:S01]  /*0150*/  IADD3 R5, PT, PT, R5, -R4, -R6 ;  /* 0x8000000405057210 */ /* 0x000fe20007ffe806 */
[----:B0-----:R-:W0:Y:S02]  /*0160*/  MUFU.RCP R8, R8 ;  /* 0x0000000800087308 */ /* 0x001e240000001000 */
[----:B0-----:R-:W-:-:S06]  /*0170*/  IADD3 R2, PT, PT, R8, 0xffffffe, RZ ;  /* 0x0ffffffe08027810 */ /* 0x001fcc0007ffe0ff */
[----:B------:R0:W4:Y:S02]  /*0180*/  F2I.FTZ.U32.TRUNC.NTZ R3, R2 ;  /* 0x0000000200037305 */ /* 0x000124000021f000 */
[----:B0-----:R-:W-:Y:S02]  /*0190*/  HFMA2 R2, -RZ, RZ, 0, 0 ;  /* 0x00000000ff027431 */ /* 0x001fe400000001ff */
[----:B----4-:R-:W-:-:S04]  /*01a0*/  IMAD R9, R9, R3, RZ ;  /* 0x0000000309097224 */ /* 0x010fc800078e02ff */
[----:B------:R-:W-:-:S06]  /*01b0*/  IMAD.HI.U32 R8, R3, R9, R2 ;  /* 0x0000000903087227 */ /* 0x000fcc00078e0002 */
[----:B------:R-:W-:-:S05]  /*01c0*/  IMAD.HI.U32 R9, R8, R5, RZ ;  /* 0x0000000508097227 */ /* 0x000fca00078e00ff */
[----:B------:R-:W-:-:S05]  /*01d0*/  IADD3 R2, PT, PT, -R9, RZ, RZ ;  /* 0x000000ff09027210 */ /* 0x000fca0007ffe1ff */
[----:B------:R-:W-:Y:S02]  /*01e0*/  IMAD R5, R0, R2, R5 ;  /* 0x0000000200057224 */ /* 0x000fe400078e0205 */
[----:B------:R-:W0:Y:S03]  /*01f0*/  LDC.64 R2, c[0x0][0x388] ;  /* 0x0000e200ff027b82 */ /* 0x000e260000000a00 */
[----:B------:R-:W-:-:S13]  /*0200*/  ISETP.GE.U32.AND P0, PT, R5, R0, PT ;  /* 0x000000000500720c */ /* 0x000fda0003f06070 */
[----:B------:R-:W-:Y:S02]  /*0210*/  @P0 IADD3 R5, PT, PT, -R0, R5, RZ ;  /* 0x0000000500050210 */ /* 0x000fe40007ffe1ff */
[----:B------:R-:W-:Y:S02]  /*0220*/  @P0 IADD3 R9, PT, PT, R9, 0x1, RZ ;  /* 0x0000000109090810 */ /* 0x000fe40007ffe0ff */
[----:B------:R-:W-:Y:S02]  /*0230*/  ISETP.GE.U32.AND P1, PT, R5, R0, PT ;  /* 0x000000000500720c */ /* 0x000fe40003f26070 */
[----:B------:R-:W4:Y:S11]  /*0240*/  LDC.64 R4, c[0x0][0x380] ;  /* 0x0000e000ff047b82 */ /* 0x000f360000000a00 */
[----:B------:R-:W-:-:S02]  /*0250*/  @P1 IADD3 R9, PT, PT, R9, 0x1, RZ ;  /* 0x0000000109091810 */ /* 0x000fc40007ffe0ff */
[----:B------:R-:W-:-:S04]  /*0260*/  @!P2 LOP3.LUT R9, RZ, R0, RZ, 0x33, !PT ;  /* 0x00000000ff09a212 */ /* 0x000fc800078e33ff */
[----:B------:R-:W-:-:S04]  /*0270*/  IADD3 R6, PT, PT, R6, R9, RZ ;  /* 0x0000000906067210 */ /* 0x000fc80007ffe0ff */
[C---:B------:R-:W-:Y:S02]  /*0280*/  LOP3.LUT R8, R6.reuse, 0x3, RZ, 0xc0, !PT ;  /* 0x0000000306087812 */ /* 0x040fe400078ec0ff */
[----:B------:R-:W-:Y:S02]  /*0290*/  ISETP.GE.U32.AND P1, PT, R6, 0x3, PT ;  /* 0x000000030600780c */ /* 0x000fe40003f26070 */
[----:B------:R-:W-:-:S13]  /*02a0*/  ISETP.NE.AND P0, PT, R8, 0x3, PT ;  /* 0x000000030800780c */ /* 0x000fda0003f05270 */
[----:B0123--:R-:W-:Y:S05]  /*02b0*/  @!P0 BRA `(.L_x_1) ;  /* 0x0000000000508947 */ /* 0x00ffea0003800000 */
[----:B------:R-:W0:Y:S01]  /*02c0*/  LDC.64 R8, c[0x0][0x380] ;  /* 0x0000e000ff087b82 */ /* 0x000e220000000a00 */
[----:B------:R-:W-:-:S04]  /*02d0*/  IADD3 R6, PT, PT, R6, 0x1, RZ ;  /* 0x0000000106067810 */ /* 0x000fc80007ffe0ff */
[----:B------:R-:W-:-:S03]  /*02e0*/  LOP3.LUT R6, R6, 0x3, RZ, 0xc0, !PT ;  /* 0x0000000306067812 */ /* 0x000fc600078ec0ff */
[----:B------:R-:W1:Y:S01]  /*02f0*/  LDC.64 R10, c[0x0][0x388] ;  /* 0x0000e200ff0a7b82 */ /* 0x000e620000000a00 */
[----:B------:R-:W-:-:S07]  /*0300*/  IADD3 R6, PT, PT, -R6, RZ, RZ ;  /* 0x000000ff06067210 */ /* 0x000fce0007ffe1ff */
.L_x_2:
[----:B-1----:R-:W-:-:S04]  /*0310*/  IMAD.WIDE R14, R7, 0x8, R10 ;  /* 0x00000008070e7825 */ /* 0x002fc800078e020a */
[----:B0-2---:R-:W-:Y:S02]  /*0320*/  IMAD.WIDE R12, R7, 0x8, R8 ;  /* 0x00000008070c7825 */ /* 0x005fe400078e0208 */
[----:B------:R-:W2:Y:S04]  /*0330*/  LDG.E.64 R14, desc[UR4][R14.64] ;  /* 0x000000040e0e7981 */ /* 0x000ea8000c1e1b00 */
[----:B------:R-:W2:Y:S01]  /*0340*/  LDG.E.64 R16, desc[UR4][R12.64] ;  /* 0x000000040c107981 */ /* 0x000ea2000c1e1b00 */
[----:B------:R-:W-:Y:S02]  /*0350*/  IADD3 R6, PT, PT, R6, 0x1, RZ ;  /* 0x0000000106067810 */ /* 0x000fe40007ffe0ff */
[----:B------:R-:W-:Y:S02]  /*0360*/  IADD3 R7, PT, PT, R0, R7, RZ ;  /* 0x0000000700077210 */ /* 0x000fe40007ffe0ff */
[----:B------:R-:W-:Y:S01]  /*0370*/  ISETP.NE.AND P0, PT, R6, RZ, PT ;  /* 0x000000ff0600720c */ /* 0x000fe20003f05270 */
[-C--:B--2---:R-:W-:Y:S01]  /*0380*/  FMUL R19, R17, R15.reuse ;  /* 0x0000000f11137220 */ /* 0x084fe20000400000 */
[----:B------:R-:W-:-:S03]  /*0390*/  FMUL R18, R16, R15 ;  /* 0x0000000f10127220 */ /* 0x000fc60000400000 */
[-C--:B------:R-:W-:Y:S01]  /*03a0*/  FFMA R19, R16, R14.reuse, -R19 ;  /* 0x0000000e10137223 */ /* 0x080fe20000000813 */
[----:B------:R-:W-:-:S03]  /*03b0*/  FFMA R18, R17, R14, R18 ;  /* 0x0000000e11127223 */ /* 0x000fc60000000012 */
[----:B------:R-:W-:Y:S01]  /*03c0*/  FMUL R16, R19, UR7 ;  /* 0x0000000713107c20 */ /* 0x000fe20008400000 */
[----:B------:R-:W-:-:S05]  /*03d0*/  FMUL R17, R18, UR7 ;  /* 0x0000000712117c20 */ /* 0x000fca0008400000 */
[----:B------:R2:W-:Y:S01]  /*03e0*/  STG.E.64 desc[UR4][R12.64], R16 ;  /* 0x000000100c007986 */ /* 0x0005e2000c101b04 */
[----:B------:R-:W-:Y:S05]  /*03f0*/  @P0 BRA `(.L_x_2) ;  /* 0xfffffffc00c40947 */ /* 0x000fea000383ffff */
.L_x_1:
[----:B------:R-:W-:Y:S05]  /*0400*/  BSYNC.RECONVERGENT B0 ;  /* 0x0000000000007941 */ /* 0x000fea0003800200 */
.L_x_0:
[----:B------:R-:W-:Y:S05]  /*0410*/  @!P1 EXIT ;  /* 0x000000000000994d */ /* 0x000fea0003800000 */
.L_x_3:
[----:B0-----:R-:W-:-:S04]  /*0420*/  IMAD.WIDE R14, R7, 0x8, R2 ;  /* 0x00000008070e7825 */ /* 0x001fc800078e0202 */
[----:B----4-:R-:W-:Y:S01]  /*0430*/  IMAD.WIDE R8, R7, 0x8, R4 ;  /* 0x0000000807087825 */ /* 0x010fe200078e0204 */
[----:B--2---:R-:W2:Y:S04]  /*0440*/  LDG.E.64 R12, desc[UR4][R14.64] ;  /* 0x000000040e0c7981 */ /* 0x004ea8000c1e1b00 */
[----:B------:R-:W2:Y:S02]  /*0450*/  LDG.E.64 R10, desc[UR4][R8.64] ;  /* 0x00000004080a7981 */ /* 0x000ea4000c1e1b00 */
[-C--:B--2---:R-:W-:Y:S01]  /*0460*/  FMUL R17, R11, R13.reuse ;  /* 0x0000000d0b117220 */ /* 0x084fe20000400000 */
[----:B------:R-:W-:-:S03]  /*0470*/  FMUL R6, R10, R13 ;  /* 0x0000000d0a067220 */ /* 0x000fc60000400000 */
[-C--:B------:R-:W-:Y:S01]  /*0480*/  FFMA R17, R10, R12.reuse, -R17 ;  /* 0x0000000c0a117223 */ /* 0x080fe20000000811 */
[----:B------:R-:W-:Y:S01]  /*0490*/  FFMA R6, R11, R12, R6 ;  /* 0x0000000c0b067223 */ /* 0x000fe20000000006 */
[----:B------:R-:W-:-:S04]  /*04a0*/  IMAD.WIDE R12, R0, 0x8, R14 ;  /* 0x00000008000c7825 */ /* 0x000fc800078e020e */
[----:B------:R-:W-:Y:S01]  /*04b0*/  FMUL R18, R17, UR8 ;  /* 0x0000000811127c20 */ /* 0x000fe20008400000 */
[----:B------:R-:W-:Y:S01]  /*04c0*/  FMUL R19, R6, UR8 ;  /* 0x0000000806137c20 */ /* 0x000fe20008400000 */
[----:B------:R-:W-:-:S04]  /*04d0*/  IMAD.WIDE R10, R0, 0x8, R8 ;  /* 0x00000008000a7825 */ /* 0x000fc800078e0208 */
[----:B------:R0:W-:Y:S04]  /*04e0*/  STG.E.64 desc[UR4][R8.64], R18 ;  /* 0x0000001208007986 */ /* 0x0001e8000c101b04 */
[----:B------:R-:W2:Y:S04]  /*04f0*/  LDG.E.64 R16, desc[UR4][R12.64] ;  /* 0x000000040c107981 */ /* 0x000ea8000c1e1b00 */
        /* <DEDUP_REMOVED lines=11> */
[----:B0-----:R-:W2:Y:S02]  /*05b0*/  LDG.E.64 R8, desc[UR4][R14.64] ;  /* 0x000000040e087981 */ /* 0x001ea4000c1e1b00 */
        /* <DEDUP_REMOVED lines=10> */
[----:B-1----:R-:W2:Y:S01]  /*0660*/  LDG.E.64 R10, desc[UR4][R8.64] ;  /* 0x00000004080a7981 */ /* 0x002ea2000c1e1b00 */
[----:B------:R-:W-:-:S04]  /*0670*/  LEA R7, R0, R7, 0x2 ;  /* 0x0000000700077211 */ /* 0x000fc800078e10ff */
[----:B------:R-:W-:Y:S01]  /*0680*/  ISETP.GE.AND P0, PT, R7, UR6, PT ;  /* 0x0000000607007c0c */ /* 0x000fe2000bf06270 */
[-C--:B--2---:R-:W-:Y:S01]  /*0690*/  FMUL R17, R11, R13.reuse ;  /* 0x0000000d0b117220 */ /* 0x084fe20000400000 */
[----:B------:R-:W-:-:S03]  /*06a0*/  FMUL R6, R10, R13 ;  /* 0x0000000d0a067220 */ /* 0x000fc60000400000 */
[-C--:B------:R-:W-:Y:S01]  /*06b0*/  FFMA R17, R10, R12.reuse, -R17 ;  /* 0x0000000c0a117223 */ /* 0x080fe20000000811 */
[----:B------:R-:W-:-:S03]  /*06c0*/  FFMA R6, R11, R12, R6 ;  /* 0x0000000c0b067223 */ /* 0x000fc60000000006 */
[----:B------:R-:W-:Y:S01]  /*06d0*/  FMUL R10, R17, UR8 ;  /* 0x00000008110a7c20 */ /* 0x000fe20008400000 */
[----:B------:R-:W-:-:S05]  /*06e0*/  FMUL R11, R6, UR8 ;  /* 0x00000008060b7c20 */ /* 0x000fca0008400000 */
[----:B------:R0:W-:Y:S01]  /*06f0*/  STG.E.64 desc[UR4][R8.64], R10 ;  /* 0x0000000a08007986 */ /* 0x0001e2000c101b04 */
[----:B------:R-:W-:Y:S05]  /*0700*/  @!P0 BRA `(.L_x_3) ;  /* 0xfffffffc00448947 */ /* 0x000fea000383ffff */
[----:B------:R-:W-:Y:S05]  /*0710*/  EXIT ;  /* 0x000000000000794d */ /* 0x000fea0003800000 */
.L_x_4:
[----:B------:R-:W-:-:S00]  /*0720*/  BRA `(.L_x_4) ;  /* 0xfffffffc00fc7947 */ /* 0x000fc0000383ffff */
[----:B------:R-:W-:-:S00]  /*0730*/  NOP ;  /* 0x0000000000007918 */ /* 0x000fc00000000000 */
        /* <DEDUP_REMOVED lines=12> */
.L_x_5:


//--------------------- .nv.shared.reserved.0     --------------------------
	.section	.nv.shared.reserved.0,"aw",@nobits
	.weak		__nv_reservedSMEM_offset_0_alias
	.size		__nv_reservedSMEM_offset_0_alias, 0, 64
	.other		__nv_reservedSMEM_offset_0_alias,@"STO_CUDA_RESERVED_SHARED STV_DEFAULT"
__nv_reservedSMEM_offset_0_alias:
	.zero		0
	.zero		64


//--------------------- .nv.constant0.ComplexPointwiseMulAndScale --------------------------
	.section	.nv.constant0.ComplexPointwiseMulAndScale,"a",@progbits
	.sectionflags	@""
	.align	4
.nv.constant0.ComplexPointwiseMulAndScale:
	.zero		920


//--------------------- SYMBOLS --------------------------

	.type		.nv.reservedSmem.offset0,@object
	.size		.nv.reservedSmem.offset0,0x4
